//
// Generated by NVIDIA NVVM Compiler
//
// Compiler Build ID: CL-36424714
// Cuda compilation tools, release 13.0, V13.0.88
// Based on NVVM 20.0.0
//

.version 9.0
.target sm_100
.address_size 64

	// .globl	_Z8mykernelPiPfS_

.visible .entry _Z8mykernelPiPfS_(
	.param .u64 .ptr .align 1 _Z8mykernelPiPfS__param_0,
	.param .u64 .ptr .align 1 _Z8mykernelPiPfS__param_1,
	.param .u64 .ptr .align 1 _Z8mykernelPiPfS__param_2
)
{
	.reg .b32 	%f<2>;
	.reg .b64 	%rd<7>;

	ld.param.u64 	%rd1, [_Z8mykernelPiPfS__param_0];
	ld.param.u64 	%rd2, [_Z8mykernelPiPfS__param_1];
	ld.param.u64 	%rd3, [_Z8mykernelPiPfS__param_2];
	cvta.to.global.u64 	%rd4, %rd3;
	cvta.to.global.u64 	%rd5, %rd2;
	cvta.to.global.u64 	%rd6, %rd1;
	ld.global.f32 	%f1, [%rd6];
	st.global.f32 	[%rd5], %f1;
	st.global.f32 	[%rd4], %f1;
	ret;

}
	// .globl	_Z10floattointPiPf
.visible .entry _Z10floattointPiPf(
	.param .u64 .ptr .align 1 _Z10floattointPiPf_param_0,
	.param .u64 .ptr .align 1 _Z10floattointPiPf_param_1
)
{
	.reg .b32 	%r<2>;
	.reg .b64 	%rd<5>;

	ld.param.u64 	%rd1, [_Z10floattointPiPf_param_0];
	ld.param.u64 	%rd2, [_Z10floattointPiPf_param_1];
	cvta.to.global.u64 	%rd3, %rd1;
	cvta.to.global.u64 	%rd4, %rd2;
	ld.global.u32 	%r1, [%rd4];
	st.global.u32 	[%rd3], %r1;
	ret;

}
	// .globl	_Z10inttofloatPfPi
.visible .entry _Z10inttofloatPfPi(
	.param .u64 .ptr .align 1 _Z10inttofloatPfPi_param_0,
	.param .u64 .ptr .align 1 _Z10inttofloatPfPi_param_1
)
{
	.reg .b32 	%f<2>;
	.reg .b64 	%rd<5>;

	ld.param.u64 	%rd1, [_Z10inttofloatPfPi_param_0];
	ld.param.u64 	%rd2, [_Z10inttofloatPfPi_param_1];
	cvta.to.global.u64 	%rd3, %rd1;
	cvta.to.global.u64 	%rd4, %rd2;
	ld.global.f32 	%f1, [%rd4];
	st.global.f32 	[%rd3], %f1;
	ret;

}


// ===== COMPILED SASS (sm_100) =====

	.target	sm_100

	.elftype	@"ET_EXEC"


//--------------------- .note.nv.tkinfo           --------------------------
	.section	.note.nv.tkinfo,"",@"SHT_NOTE"
	.sectionflags	@"SHF_NOTE_NV_TKINFO"
	.tkinfo
        /*0018*/ 	.word	0x00000002
        /*0030*/ 	.string	""
        /*0030*/ 	.string	"ptxas"
        /*0030*/ 	.string	"Cuda compilation tools, release 13.0, V13.0.88"
        /*0030*/ 	.string	"Build cuda_13.0.r13.0/compiler.36424714_0"
        /*0030*/ 	.string	"-arch sm_100 -m 64 "



//--------------------- .note.nv.cuinfo           --------------------------
	.section	.note.nv.cuinfo,"",@"SHT_NOTE"
	.sectionflags	@"SHF_NOTE_NV_CUINFO"
        /*0018*/ 	.short	0x0002
        /*001a*/ 	.short	0x0064
        /*001c*/ 	.short	0x0082
	.zero		2


//--------------------- .nv.info                  --------------------------
	.section	.nv.info,"",@"SHT_CUDA_INFO"
	.align	4


	//----- nvinfo : EIATTR_REGCOUNT
	.align		4
        /*0000*/ 	.byte	0x04, 0x2f
        /*0002*/ 	.short	(.L_1 - .L_0)
	.align		4
.L_0:
        /*0004*/ 	.word	index@(_Z8mykernelPiPfS_)
        /*0008*/ 	.word	0x0000000a


	//----- nvinfo : EIATTR_FRAME_SIZE
	.align		4
.L_1:
        /*000c*/ 	.byte	0x04, 0x11
        /*000e*/ 	.short	(.L_3 - .L_2)
	.align		4
.L_2:
        /*0010*/ 	.word	index@(_Z8mykernelPiPfS_)
        /*0014*/ 	.word	0x00000000


	//----- nvinfo : EIATTR_REGCOUNT
	.align		4
.L_3:
        /*0018*/ 	.byte	0x04, 0x2f
        /*001a*/ 	.short	(.L_5 - .L_4)
	.align		4
.L_4:
        /*001c*/ 	.word	index@(_Z10floattointPiPf)
        /*0020*/ 	.word	0x00000008


	//----- nvinfo : EIATTR_FRAME_SIZE
	.align		4
.L_5:
        /*0024*/ 	.byte	0x04, 0x11
        /*0026*/ 	.short	(.L_7 - .L_6)
	.align		4
.L_6:
        /*0028*/ 	.word	index@(_Z10floattointPiPf)
        /*002c*/ 	.word	0x00000000


	//----- nvinfo : EIATTR_REGCOUNT
	.align		4
.L_7:
        /*0030*/ 	.byte	0x04, 0x2f
        /*0032*/ 	.short	(.L_9 - .L_8)
	.align		4
.L_8:
        /*0034*/ 	.word	index@(_Z10inttofloatPfPi)
        /*0038*/ 	.word	0x00000008


	//----- nvinfo : EIATTR_FRAME_SIZE
	.align		4
.L_9:
        /*003c*/ 	.byte	0x04, 0x11
        /*003e*/ 	.short	(.L_11 - .L_10)
	.align		4
.L_10:
        /*0040*/ 	.word	index@(_Z10inttofloatPfPi)
        /*0044*/ 	.word	0x00000000


	//----- nvinfo : EIATTR_MIN_STACK_SIZE
	.align		4
.L_11:
        /*0048*/ 	.byte	0x04, 0x12
        /*004a*/ 	.short	(.L_13 - .L_12)
	.align		4
.L_12:
        /*004c*/ 	.word	index@(_Z10inttofloatPfPi)
        /*0050*/ 	.word	0x00000000


	//----- nvinfo : EIATTR_MIN_STACK_SIZE
	.align		4
.L_13:
        /*0054*/ 	.byte	0x04, 0x12
        /*0056*/ 	.short	(.L_15 - .L_14)
	.align		4
.L_14:
        /*0058*/ 	.word	index@(_Z10floattointPiPf)
        /*005c*/ 	.word	0x00000000


	//----- nvinfo : EIATTR_MIN_STACK_SIZE
	.align		4
.L_15:
        /*0060*/ 	.byte	0x04, 0x12
        /*0062*/ 	.short	(.L_17 - .L_16)
	.align		4
.L_16:
        /*0064*/ 	.word	index@(_Z8mykernelPiPfS_)
        /*0068*/ 	.word	0x00000000
.L_17:


//--------------------- .nv.compat                --------------------------
	.section	.nv.compat,"",@"SHT_CUDA_COMPAT_INFO"
	.align	4
        /*0000*/ 	.byte	0x02, 0x09, 0x00, 0x00, 0x02, 0x02, 0x01, 0x00, 0x02, 0x05, 0x05, 0x00, 0x03, 0x07, 0x01, 0x01
        /*0010*/ 	.byte	0x02, 0x03, 0x00, 0x00, 0x02, 0x06, 0x01, 0x00, 0x04, 0x0b, 0x08, 0x00, 0x09, 0x00, 0x00, 0x00
        /*0020*/ 	.byte	0x00, 0x00, 0x00, 0x00


//--------------------- .nv.info._Z10inttofloatPfPi --------------------------
	.section	.nv.info._Z10inttofloatPfPi,"",@"SHT_CUDA_INFO"
	.sectionflags	@""
	.align	4


	//----- nvinfo : EIATTR_CUDA_API_VERSION
	.align		4
        /*0000*/ 	.byte	0x04, 0x37
        /*0002*/ 	.short	(.L_19 - .L_18)
.L_18:
        /*0004*/ 	.word	0x00000082


	//----- nvinfo : EIATTR_KPARAM_INFO
	.align		4
.L_19:
        /*0008*/ 	.byte	0x04, 0x17
        /*000a*/ 	.short	(.L_21 - .L_20)
.L_20:
        /*000c*/ 	.word	0x00000000
        /*0010*/ 	.short	0x0001
        /*0012*/ 	.short	0x0008
        /*0014*/ 	.byte	0x00, 0xf5, 0x21, 0x00


	//----- nvinfo : EIATTR_KPARAM_INFO
	.align		4
.L_21:
        /*0018*/ 	.byte	0x04, 0x17
        /*001a*/ 	.short	(.L_23 - .L_22)
.L_22:
        /*001c*/ 	.word	0x00000000
        /*0020*/ 	.short	0x0000
        /*0022*/ 	.short	0x0000
        /*0024*/ 	.byte	0x00, 0xf5, 0x21, 0x00


	//----- nvinfo : EIATTR_SPARSE_MMA_MASK
	.align		4
.L_23:
        /*0028*/ 	.byte	0x03, 0x50
        /*002a*/ 	.short	0x0000


	//----- nvinfo : EIATTR_MAXREG_COUNT
	.align		4
        /*002c*/ 	.byte	0x03, 0x1b
        /*002e*/ 	.short	0x00ff


	//----- nvinfo : EIATTR_MERCURY_ISA_VERSION
	.align		4
        /*0030*/ 	.byte	0x03, 0x5f
        /*0032*/ 	.short	0x0101


	//----- nvinfo : EIATTR_VRC_CTA_INIT_COUNT
	.align		4
        /*0034*/ 	.byte	0x02, 0x4a
	.zero		1
	.zero		1


	//----- nvinfo : EIATTR_EXIT_INSTR_OFFSETS
	.align		4
        /*0038*/ 	.byte	0x04, 0x1c
        /*003a*/ 	.short	(.L_25 - .L_24)


	//   ....[0]....
.L_24:
        /*003c*/ 	.word	0x00000060


	//----- nvinfo : EIATTR_CBANK_PARAM_SIZE
	.align		4
.L_25:
        /*0040*/ 	.byte	0x03, 0x19
        /*0042*/ 	.short	0x0010


	//----- nvinfo : EIATTR_PARAM_CBANK
	.align		4
        /*0044*/ 	.byte	0x04, 0x0a
        /*0046*/ 	.short	(.L_27 - .L_26)
	.align		4
.L_26:
        /*0048*/ 	.word	index@(.nv.constant0._Z10inttofloatPfPi)
        /*004c*/ 	.short	0x0380
        /*004e*/ 	.short	0x0010


	//----- nvinfo : EIATTR_SW_WAR
	.align		4
.L_27:
        /*0050*/ 	.byte	0x04, 0x36
        /*0052*/ 	.short	(.L_29 - .L_28)
.L_28:
        /*0054*/ 	.word	0x00000008
.L_29:


//--------------------- .nv.info._Z10floattointPiPf --------------------------
	.section	.nv.info._Z10floattointPiPf,"",@"SHT_CUDA_INFO"
	.sectionflags	@""
	.align	4


	//----- nvinfo : EIATTR_CUDA_API_VERSION
	.align		4
        /*0000*/ 	.byte	0x04, 0x37
        /*0002*/ 	.short	(.L_31 - .L_30)
.L_30:
        /*0004*/ 	.word	0x00000082


	//----- nvinfo : EIATTR_KPARAM_INFO
	.align		4
.L_31:
        /*0008*/ 	.byte	0x04, 0x17
        /*000a*/ 	.short	(.L_33 - .L_32)
.L_32:
        /*000c*/ 	.word	0x00000000
        /*0010*/ 	.short	0x0001
        /*0012*/ 	.short	0x0008
        /*0014*/ 	.byte	0x00, 0xf5, 0x21, 0x00


	//----- nvinfo : EIATTR_KPARAM_INFO
	.align		4
.L_33:
        /*0018*/ 	.byte	0x04, 0x17
        /*001a*/ 	.short	(.L_35 - .L_34)
.L_34:
        /*001c*/ 	.word	0x00000000
        /*0020*/ 	.short	0x0000
        /*0022*/ 	.short	0x0000
        /*0024*/ 	.byte	0x00, 0xf5, 0x21, 0x00


	//----- nvinfo : EIATTR_SPARSE_MMA_MASK
	.align		4
.L_35:
        /*0028*/ 	.byte	0x03, 0x50
        /*002a*/ 	.short	0x0000


	//----- nvinfo : EIATTR_MAXREG_COUNT
	.align		4
        /*002c*/ 	.byte	0x03, 0x1b
        /*002e*/ 	.short	0x00ff


	//----- nvinfo : EIATTR_MERCURY_ISA_VERSION
	.align		4
        /*0030*/ 	.byte	0x03, 0x5f
        /*0032*/ 	.short	0x0101


	//----- nvinfo : EIATTR_VRC_CTA_INIT_COUNT
	.align		4
        /*0034*/ 	.byte	0x02, 0x4a
	.zero		1
	.zero		1


	//----- nvinfo : EIATTR_EXIT_INSTR_OFFSETS
	.align		4
        /*0038*/ 	.byte	0x04, 0x1c
        /*003a*/ 	.short	(.L_37 - .L_36)


	//   ....[0]....
.L_36:
        /*003c*/ 	.word	0x00000060


	//----- nvinfo : EIATTR_CBANK_PARAM_SIZE
	.align		4
.L_37:
        /*0040*/ 	.byte	0x03, 0x19
        /*0042*/ 	.short	0x0010


	//----- nvinfo : EIATTR_PARAM_CBANK
	.align		4
        /*0044*/ 	.byte	0x04, 0x0a
        /*0046*/ 	.short	(.L_39 - .L_38)
	.align		4
.L_38:
        /*0048*/ 	.word	index@(.nv.constant0._Z10floattointPiPf)
        /*004c*/ 	.short	0x0380
        /*004e*/ 	.short	0x0010


	//----- nvinfo : EIATTR_SW_WAR
	.align		4
.L_39:
        /*0050*/ 	.byte	0x04, 0x36
        /*0052*/ 	.short	(.L_41 - .L_40)
.L_40:
        /*0054*/ 	.word	0x00000008
.L_41:


//--------------------- .nv.info._Z8mykernelPiPfS_ --------------------------
	.section	.nv.info._Z8mykernelPiPfS_,"",@"SHT_CUDA_INFO"
	.sectionflags	@""
	.align	4


	//----- nvinfo : EIATTR_CUDA_API_VERSION
	.align		4
        /*0000*/ 	.byte	0x04, 0x37
        /*0002*/ 	.short	(.L_43 - .L_42)
.L_42:
        /*0004*/ 	.word	0x00000082


	//----- nvinfo : EIATTR_KPARAM_INFO
	.align		4
.L_43:
        /*0008*/ 	.byte	0x04, 0x17
        /*000a*/ 	.short	(.L_45 - .L_44)
.L_44:
        /*000c*/ 	.word	0x00000000
        /*0010*/ 	.short	0x0002
        /*0012*/ 	.short	0x0010
        /*0014*/ 	.byte	0x00, 0xf5, 0x21, 0x00


	//----- nvinfo : EIATTR_KPARAM_INFO
	.align		4
.L_45:
        /*0018*/ 	.byte	0x04, 0x17
        /*001a*/ 	.short	(.L_47 - .L_46)
.L_46:
        /*001c*/ 	.word	0x00000000
        /*0020*/ 	.short	0x0001
        /*0022*/ 	.short	0x0008
        /*0024*/ 	.byte	0x00, 0xf5, 0x21, 0x00


	//----- nvinfo : EIATTR_KPARAM_INFO
	.align		4
.L_47:
        /*0028*/ 	.byte	0x04, 0x17
        /*002a*/ 	.short	(.L_49 - .L_48)
.L_48:
        /*002c*/ 	.word	0x00000000
        /*0030*/ 	.short	0x0000
        /*0032*/ 	.short	0x0000
        /*0034*/ 	.byte	0x00, 0xf5, 0x21, 0x00


	//----- nvinfo : EIATTR_SPARSE_MMA_MASK
	.align		4
.L_49:
        /*0038*/ 	.byte	0x03, 0x50
        /*003a*/ 	.short	0x0000


	//----- nvinfo : EIATTR_MAXREG_COUNT
	.align		4
        /*003c*/ 	.byte	0x03, 0x1b
        /*003e*/ 	.short	0x00ff


	//----- nvinfo : EIATTR_MERCURY_ISA_VERSION
	.align		4
        /*0040*/ 	.byte	0x03, 0x5f
        /*0042*/ 	.short	0x0101


	//----- nvinfo : EIATTR_VRC_CTA_INIT_COUNT
	.align		4
        /*0044*/ 	.byte	0x02, 0x4a
	.zero		1
	.zero		1


	//----- nvinfo : EIATTR_EXIT_INSTR_OFFSETS
	.align		4
        /*0048*/ 	.byte	0x04, 0x1c
        /*004a*/ 	.short	(.L_51 - .L_50)


	//   ....[0]....
.L_50:
        /*004c*/ 	.word	0x00000080


	//----- nvinfo : EIATTR_CBANK_PARAM_SIZE
	.align		4
.L_51:
        /*0050*/ 	.byte	0x03, 0x19
        /*0052*/ 	.short	0x0018


	//----- nvinfo : EIATTR_PARAM_CBANK
	.align		4
        /*0054*/ 	.byte	0x04, 0x0a
        /*0056*/ 	.short	(.L_53 - .L_52)
	.align		4
.L_52:
        /*0058*/ 	.word	index@(.nv.constant0._Z8mykernelPiPfS_)
        /*005c*/ 	.short	0x0380
        /*005e*/ 	.short	0x0018


	//----- nvinfo : EIATTR_SW_WAR
	.align		4
.L_53:
        /*0060*/ 	.byte	0x04, 0x36
        /*0062*/ 	.short	(.L_55 - .L_54)
.L_54:
        /*0064*/ 	.word	0x00000008
.L_55:


//--------------------- .nv.callgraph             --------------------------
	.section	.nv.callgraph,"",@"SHT_CUDA_CALLGRAPH"
	.align	4
	.sectionentsize	8
	.align		4
        /*0000*/ 	.word	0x00000000
	.align		4
        /*0004*/ 	.word	0xffffffff
	.align		4
        /*0008*/ 	.word	0x00000000
	.align		4
        /*000c*/ 	.word	0xfffffffe
	.align		4
        /*0010*/ 	.word	0x00000000
	.align		4
        /*0014*/ 	.word	0xfffffffd
	.align		4
        /*0018*/ 	.word	0x00000000
	.align		4
        /*001c*/ 	.word	0xfffffffc


//--------------------- .text._Z10inttofloatPfPi  --------------------------
	.section	.text._Z10inttofloatPfPi,"ax",@progbits
	.align	128
        .global         _Z10inttofloatPfPi
        .type           _Z10inttofloatPfPi,@function
        .size           _Z10inttofloatPfPi,(.L_x_3 - _Z10inttofloatPfPi)
        .other          _Z10inttofloatPfPi,@"STO_CUDA_ENTRY STV_DEFAULT"
_Z10inttofloatPfPi:
.text._Z10inttofloatPfPi:
[----:B------:R-:W-:Y:S08]  /*0000*/  LDC R1, c[0x0][0x37c] ;  /* 0x0000df00ff017b82 */ /* 0x000ff00000000800 */
[----:B------:R-:W0:Y:S01]  /*0010*/  LDC.64 R2, c[0x0][0x388] ;  /* 0x0000e200ff027b82 */ /* 0x000e220000000a00 */
[----:B------:R-:W0:Y:S02]  /*0020*/  LDCU.64 UR4, c[0x0][0x358] ;  /* 0x00006b00ff0477ac */ /* 0x000e240008000a00 */
[----:B0-----:R-:W2:Y:S05]  /*0030*/  LDG.E R3, desc[UR4][R2.64] ;  /* 0x0000000402037981 */ /* 0x001eaa000c1e1900 */
[----:B------:R-:W2:Y:S02]  /*0040*/  LDC.64 R4, c[0x0][0x380] ;  /* 0x0000e000ff047b82 */ /* 0x000ea40000000a00 */
[----:B--2---:R-:W-:Y:S01]  /*0050*/  STG.E desc[UR4][R4.64], R3 ;  /* 0x0000000304007986 */ /* 0x004fe2000c101904 */
[----:B------:R-:W-:Y:S05]  /*0060*/  EXIT ;  /* 0x000000000000794d */ /* 0x000fea0003800000 */
.L_x_0:
[----:B------:R-:W-:-:S00]  /*0070*/  BRA `(.L_x_0) ;  /* 0xfffffffc00fc7947 */ /* 0x000fc0000383ffff */
[----:B------:R-:W-:-:S00]  /*0080*/  NOP ;  /* 0x0000000000007918 */ /* 0x000fc00000000000 */
[----:B------:R-:W-:-:S00]  /*0090*/  NOP ;  /* 0x0000000000007918 */ /* 0x000fc00000000000 */
[----:B------:R-:W-:-:S00]  /*00a0*/  NOP ;  /* 0x0000000000007918 */ /* 0x000fc00000000000 */
[----:B------:R-:W-:-:S00]  /*00b0*/  NOP ;  /* 0x0000000000007918 */ /* 0x000fc00000000000 */
[----:B------:R-:W-:-:S00]  /*00c0*/  NOP ;  /* 0x0000000000007918 */ /* 0x000fc00000000000 */
[----:B------:R-:W-:-:S00]  /*00d0*/  NOP ;  /* 0x0000000000007918 */ /* 0x000fc00000000000 */
[----:B------:R-:W-:-:S00]  /*00e0*/  NOP ;  /* 0x0000000000007918 */ /* 0x000fc00000000000 */
[----:B------:R-:W-:-:S00]  /*00f0*/  NOP ;  /* 0x0000000000007918 */ /* 0x000fc00000000000 */
.L_x_3:


//--------------------- .text._Z10floattointPiPf  --------------------------
	.section	.text._Z10floattointPiPf,"ax",@progbits
	.align	128
        .global         _Z10floattointPiPf
        .type           _Z10floattointPiPf,@function
        .size           _Z10floattointPiPf,(.L_x_4 - _Z10floattointPiPf)
        .other          _Z10floattointPiPf,@"STO_CUDA_ENTRY STV_DEFAULT"
_Z10floattointPiPf:
.text._Z10floattointPiPf:
[----:B------:R-:W-:Y:S08]  /*0000*/  LDC R1, c[0x0][0x37c] ;  /* 0x0000df00ff017b82 */ /* 0x000ff00000000800 */
[----:B------:R-:W0:Y:S01]  /*0010*/  LDC.64 R2, c[0x0][0x388] ;  /* 0x0000e200ff027b82 */ /* 0x000e220000000a00 */
[----:B------:R-:W0:Y:S02]  /*0020*/  LDCU.64 UR4, c[0x0][0x358] ;  /* 0x00006b00ff0477ac */ /* 0x000e240008000a00 */
[----:B0-----:R-:W2:Y:S05]  /*0030*/  LDG.E R3, desc[UR4][R2.64] ;  /* 0x0000000402037981 */ /* 0x001eaa000c1e1900 */
[----:B------:R-:W2:Y:S02]  /*0040*/  LDC.64 R4, c[0x0][0x380] ;  /* 0x0000e000ff047b82 */ /* 0x000ea40000000a00 */
[----:B--2---:R-:W-:Y:S01]  /*0050*/  STG.E desc[UR4][R4.64], R3 ;  /* 0x0000000304007986 */ /* 0x004fe2000c101904 */
[----:B------:R-:W-:Y:S05]  /*0060*/  EXIT ;  /* 0x000000000000794d */ /* 0x000fea0003800000 */
.L_x_1:
        /* <DEDUP_REMOVED lines=9> */
.L_x_4:


//--------------------- .text._Z8mykernelPiPfS_   --------------------------
	.section	.text._Z8mykernelPiPfS_,"ax",@progbits
	.align	128
        .global         _Z8mykernelPiPfS_
        .type           _Z8mykernelPiPfS_,@function
        .size           _Z8mykernelPiPfS_,(.L_x_5 - _Z8mykernelPiPfS_)
        .other          _Z8mykernelPiPfS_,@"STO_CUDA_ENTRY STV_DEFAULT"
_Z8mykernelPiPfS_:
.text._Z8mykernelPiPfS_:
[----:B------:R-:W-:Y:S08]  /*0000*/  LDC R1, c[0x0][0x37c] ;  /* 0x0000df00ff017b82 */ /* 0x000ff00000000800 */
[----:B------:R-:W0:Y:S01]  /*0010*/  LDC.64 R2, c[0x0][0x380] ;  /* 0x0000e000ff027b82 */ /* 0x000e220000000a00 */
[----:B------:R-:W0:Y:S02]  /*0020*/  LDCU.64 UR4, c[0x0][0x358] ;  /* 0x00006b00ff0477ac */ /* 0x000e240008000a00 */
[----:B0-----:R-:W2:Y:S05]  /*0030*/  LDG.E R3, desc[UR4][R2.64] ;  /* 0x0000000402037981 */ /* 0x001eaa000c1e1900 */
[----:B------:R-:W2:Y:S08]  /*0040*/  LDC.64 R4, c[0x0][0x388] ;  /* 0x0000e200ff047b82 */ /* 0x000eb00000000a00 */
[----:B------:R-:W0:Y:S01]  /*0050*/  LDC.64 R6, c[0x0][0x390] ;  /* 0x0000e400ff067b82 */ /* 0x000e220000000a00 */
[----:B--2---:R-:W-:Y:S04]  /*0060*/  STG.E desc[UR4][R4.64], R3 ;  /* 0x0000000304007986 */ /* 0x004fe8000c101904 */
[----:B0-----:R-:W-:Y:S01]  /*0070*/  STG.E desc[UR4][R6.64], R3 ;  /* 0x0000000306007986 */ /* 0x001fe2000c101904 */
[----:B------:R-:W-:Y:S05]  /*0080*/  EXIT ;  /* 0x000000000000794d */ /* 0x000fea0003800000 */
.L_x_2:
        /* <DEDUP_REMOVED lines=15> */
.L_x_5:


//--------------------- .nv.shared.reserved.0     --------------------------
	.section	.nv.shared.reserved.0,"aw",@nobits
	.weak		__nv_reservedSMEM_offset_0_alias
	.size		__nv_reservedSMEM_offset_0_alias, 0, 64
	.other		__nv_reservedSMEM_offset_0_alias,@"STO_CUDA_RESERVED_SHARED STV_DEFAULT"
__nv_reservedSMEM_offset_0_alias:
	.zero		0
	.zero		64


//--------------------- .nv.constant0._Z10inttofloatPfPi --------------------------
	.section	.nv.constant0._Z10inttofloatPfPi,"a",@progbits
	.sectionflags	@""
	.align	4
.nv.constant0._Z10inttofloatPfPi:
	.zero		912


//--------------------- .nv.constant0._Z10floattointPiPf --------------------------
	.section	.nv.constant0._Z10floattointPiPf,"a",@progbits
	.sectionflags	@""
	.align	4
.nv.constant0._Z10floattointPiPf:
	.zero		912


//--------------------- .nv.constant0._Z8mykernelPiPfS_ --------------------------
	.section	.nv.constant0._Z8mykernelPiPfS_,"a",@progbits
	.sectionflags	@""
	.align	4
.nv.constant0._Z8mykernelPiPfS_:
	.zero		920


//--------------------- SYMBOLS --------------------------

	.type		.nv.reservedSmem.offset0,@object
	.size		.nv.reservedSmem.offset0,0x4
